//
// Generated by NVIDIA NVVM Compiler
//
// Compiler Build ID: CL-36424714
// Cuda compilation tools, release 13.0, V13.0.88
// Based on NVVM 20.0.0
//

.version 9.0
.target sm_100
.address_size 64

	// .globl	_Z4swapPii

.visible .entry _Z4swapPii(
	.param .u64 .ptr .align 1 _Z4swapPii_param_0,
	.param .u32 _Z4swapPii_param_1
)
{
	.reg .pred 	%p<2>;
	.reg .b32 	%r<7>;
	.reg .b64 	%rd<5>;

	ld.param.u64 	%rd1, [_Z4swapPii_param_0];
	ld.param.u32 	%r2, [_Z4swapPii_param_1];
	mov.u32 	%r3, %tid.x;
	shl.b32 	%r1, %r3, 1;
	add.s32 	%r4, %r2, -1;
	setp.ge.s32 	%p1, %r1, %r4;
	@%p1 bra 	$L__BB0_2;
	cvta.to.global.u64 	%rd2, %rd1;
	mul.wide.u32 	%rd3, %r1, 4;
	add.s64 	%rd4, %rd2, %rd3;
	ld.global.u32 	%r5, [%rd4];
	ld.global.u32 	%r6, [%rd4+4];
	st.global.u32 	[%rd4], %r6;
	st.global.u32 	[%rd4+4], %r5;
$L__BB0_2:
	ret;

}


// ===== COMPILED SASS (sm_100) =====

	.target	sm_100

	.elftype	@"ET_EXEC"


//--------------------- .note.nv.tkinfo           --------------------------
	.section	.note.nv.tkinfo,"",@"SHT_NOTE"
	.sectionflags	@"SHF_NOTE_NV_TKINFO"
	.tkinfo
        /*0018*/ 	.word	0x00000002
        /*0030*/ 	.string	""
        /*0030*/ 	.string	"ptxas"
        /*0030*/ 	.string	"Cuda compilation tools, release 13.0, V13.0.88"
        /*0030*/ 	.string	"Build cuda_13.0.r13.0/compiler.36424714_0"
        /*0030*/ 	.string	"-arch sm_100 -m 64 "



//--------------------- .note.nv.cuinfo           --------------------------
	.section	.note.nv.cuinfo,"",@"SHT_NOTE"
	.sectionflags	@"SHF_NOTE_NV_CUINFO"
        /*0018*/ 	.short	0x0002
        /*001a*/ 	.short	0x0064
        /*001c*/ 	.short	0x0082
	.zero		2


//--------------------- .nv.info                  --------------------------
	.section	.nv.info,"",@"SHT_CUDA_INFO"
	.align	4


	//----- nvinfo : EIATTR_REGCOUNT
	.align		4
        /*0000*/ 	.byte	0x04, 0x2f
        /*0002*/ 	.short	(.L_1 - .L_0)
	.align		4
.L_0:
        /*0004*/ 	.word	index@(_Z4swapPii)
        /*0008*/ 	.word	0x0000000a


	//----- nvinfo : EIATTR_FRAME_SIZE
	.align		4
.L_1:
        /*000c*/ 	.byte	0x04, 0x11
        /*000e*/ 	.short	(.L_3 - .L_2)
	.align		4
.L_2:
        /*0010*/ 	.word	index@(_Z4swapPii)
        /*0014*/ 	.word	0x00000000


	//----- nvinfo : EIATTR_MIN_STACK_SIZE
	.align		4
.L_3:
        /*0018*/ 	.byte	0x04, 0x12
        /*001a*/ 	.short	(.L_5 - .L_4)
	.align		4
.L_4:
        /*001c*/ 	.word	index@(_Z4swapPii)
        /*0020*/ 	.word	0x00000000
.L_5:


//--------------------- .nv.compat                --------------------------
	.section	.nv.compat,"",@"SHT_CUDA_COMPAT_INFO"
	.align	4
        /*0000*/ 	.byte	0x02, 0x09, 0x00, 0x00, 0x02, 0x02, 0x01, 0x00, 0x02, 0x05, 0x05, 0x00, 0x03, 0x07, 0x01, 0x01
        /*0010*/ 	.byte	0x02, 0x03, 0x00, 0x00, 0x02, 0x06, 0x01, 0x00, 0x04, 0x0b, 0x08, 0x00, 0x09, 0x00, 0x00, 0x00
        /*0020*/ 	.byte	0x00, 0x00, 0x00, 0x00


//--------------------- .nv.info._Z4swapPii       --------------------------
	.section	.nv.info._Z4swapPii,"",@"SHT_CUDA_INFO"
	.sectionflags	@""
	.align	4


	//----- nvinfo : EIATTR_CUDA_API_VERSION
	.align		4
        /*0000*/ 	.byte	0x04, 0x37
        /*0002*/ 	.short	(.L_7 - .L_6)
.L_6:
        /*0004*/ 	.word	0x00000082


	//----- nvinfo : EIATTR_KPARAM_INFO
	.align		4
.L_7:
        /*0008*/ 	.byte	0x04, 0x17
        /*000a*/ 	.short	(.L_9 - .L_8)
.L_8:
        /*000c*/ 	.word	0x00000000
        /*0010*/ 	.short	0x0001
        /*0012*/ 	.short	0x0008
        /*0014*/ 	.byte	0x00, 0xf0, 0x11, 0x00


	//----- nvinfo : EIATTR_KPARAM_INFO
	.align		4
.L_9:
        /*0018*/ 	.byte	0x04, 0x17
        /*001a*/ 	.short	(.L_11 - .L_10)
.L_10:
        /*001c*/ 	.word	0x00000000
        /*0020*/ 	.short	0x0000
        /*0022*/ 	.short	0x0000
        /*0024*/ 	.byte	0x00, 0xf5, 0x21, 0x00


	//----- nvinfo : EIATTR_SPARSE_MMA_MASK
	.align		4
.L_11:
        /*0028*/ 	.byte	0x03, 0x50
        /*002a*/ 	.short	0x0000


	//----- nvinfo : EIATTR_MAXREG_COUNT
	.align		4
        /*002c*/ 	.byte	0x03, 0x1b
        /*002e*/ 	.short	0x00ff


	//----- nvinfo : EIATTR_MERCURY_ISA_VERSION
	.align		4
        /*0030*/ 	.byte	0x03, 0x5f
        /*0032*/ 	.short	0x0101


	//----- nvinfo : EIATTR_VRC_CTA_INIT_COUNT
	.align		4
        /*0034*/ 	.byte	0x02, 0x4a
	.zero		1
	.zero		1


	//----- nvinfo : EIATTR_EXIT_INSTR_OFFSETS
	.align		4
        /*0038*/ 	.byte	0x04, 0x1c
        /*003a*/ 	.short	(.L_13 - .L_12)


	//   ....[0]....
.L_12:
        /*003c*/ 	.word	0x00000060


	//   ....[1]....
        /*0040*/ 	.word	0x000000e0


	//----- nvinfo : EIATTR_CBANK_PARAM_SIZE
	.align		4
.L_13:
        /*0044*/ 	.byte	0x03, 0x19
        /*0046*/ 	.short	0x000c


	//----- nvinfo : EIATTR_PARAM_CBANK
	.align		4
        /*0048*/ 	.byte	0x04, 0x0a
        /*004a*/ 	.short	(.L_15 - .L_14)
	.align		4
.L_14:
        /*004c*/ 	.word	index@(.nv.constant0._Z4swapPii)
        /*0050*/ 	.short	0x0380
        /*0052*/ 	.short	0x000c


	//----- nvinfo : EIATTR_SW_WAR
	.align		4
.L_15:
        /*0054*/ 	.byte	0x04, 0x36
        /*0056*/ 	.short	(.L_17 - .L_16)
.L_16:
        /*0058*/ 	.word	0x00000008
.L_17:


//--------------------- .nv.callgraph             --------------------------
	.section	.nv.callgraph,"",@"SHT_CUDA_CALLGRAPH"
	.align	4
	.sectionentsize	8
	.align		4
        /*0000*/ 	.word	0x00000000
	.align		4
        /*0004*/ 	.word	0xffffffff
	.align		4
        /*0008*/ 	.word	0x00000000
	.align		4
        /*000c*/ 	.word	0xfffffffe
	.align		4
        /*0010*/ 	.word	0x00000000
	.align		4
        /*0014*/ 	.word	0xfffffffd
	.align		4
        /*0018*/ 	.word	0x00000000
	.align		4
        /*001c*/ 	.word	0xfffffffc


//--------------------- .text._Z4swapPii          --------------------------
	.section	.text._Z4swapPii,"ax",@progbits
	.align	128
        .global         _Z4swapPii
        .type           _Z4swapPii,@function
        .size           _Z4swapPii,(.L_x_1 - _Z4swapPii)
        .other          _Z4swapPii,@"STO_CUDA_ENTRY STV_DEFAULT"
_Z4swapPii:
.text._Z4swapPii:
[----:B------:R-:W-:Y:S01]  /*0000*/  LDC R1, c[0x0][0x37c] ;  /* 0x0000df00ff017b82 */ /* 0x000fe20000000800 */
[----:B------:R-:W0:Y:S01]  /*0010*/  S2R R5, SR_TID.X ;  /* 0x0000000000057919 */ /* 0x000e220000002100 */
[----:B------:R-:W1:Y:S02]  /*0020*/  LDCU UR4, c[0x0][0x388] ;  /* 0x00007100ff0477ac */ /* 0x000e640008000800 */
[----:B-1----:R-:W-:Y:S01]  /*0030*/  UIADD3 UR4, UPT, UPT, UR4, -0x1, URZ ;  /* 0xffffffff04047890 */ /* 0x002fe2000fffe0ff */
[----:B0-----:R-:W-:-:S05]  /*0040*/  SHF.L.U32 R5, R5, 0x1, RZ ;  /* 0x0000000105057819 */ /* 0x001fca00000006ff */
[----:B------:R-:W-:-:S13]  /*0050*/  ISETP.GE.AND P0, PT, R5, UR4, PT ;  /* 0x0000000405007c0c */ /* 0x000fda000bf06270 */
[----:B------:R-:W-:Y:S05]  /*0060*/  @P0 EXIT ;  /* 0x000000000000094d */ /* 0x000fea0003800000 */
[----:B------:R-:W0:Y:S01]  /*0070*/  LDC.64 R2, c[0x0][0x380] ;  /* 0x0000e000ff027b82 */ /* 0x000e220000000a00 */
[----:B------:R-:W1:Y:S01]  /*0080*/  LDCU.64 UR4, c[0x0][0x358] ;  /* 0x00006b00ff0477ac */ /* 0x000e620008000a00 */
[----:B0-----:R-:W-:-:S05]  /*0090*/  IMAD.WIDE.U32 R2, R5, 0x4, R2 ;  /* 0x0000000405027825 */ /* 0x001fca00078e0002 */
[----:B-1----:R-:W2:Y:S04]  /*00a0*/  LDG.E R7, desc[UR4][R2.64+0x4] ;  /* 0x0000040402077981 */ /* 0x002ea8000c1e1900 */
[----:B------:R-:W3:Y:S04]  /*00b0*/  LDG.E R5, desc[UR4][R2.64] ;  /* 0x0000000402057981 */ /* 0x000ee8000c1e1900 */
[----:B--2---:R-:W-:Y:S04]  /*00c0*/  STG.E desc[UR4][R2.64], R7 ;  /* 0x0000000702007986 */ /* 0x004fe8000c101904 */
[----:B---3--:R-:W-:Y:S01]  /*00d0*/  STG.E desc[UR4][R2.64+0x4], R5 ;  /* 0x0000040502007986 */ /* 0x008fe2000c101904 */
[----:B------:R-:W-:Y:S05]  /*00e0*/  EXIT ;  /* 0x000000000000794d */ /* 0x000fea0003800000 */
.L_x_0:
[----:B------:R-:W-:-:S00]  /*00f0*/  BRA `(.L_x_0) ;  /* 0xfffffffc00fc7947 */ /* 0x000fc0000383ffff */
[----:B------:R-:W-:-:S00]  /*0100*/  NOP ;  /* 0x0000000000007918 */ /* 0x000fc00000000000 */
[----:B------:R-:W-:-:S00]  /*0110*/  NOP ;  /* 0x0000000000007918 */ /* 0x000fc00000000000 */
[----:B------:R-:W-:-:S00]  /*0120*/  NOP ;  /* 0x0000000000007918 */ /* 0x000fc00000000000 */
[----:B------:R-:W-:-:S00]  /*0130*/  NOP ;  /* 0x0000000000007918 */ /* 0x000fc00000000000 */
[----:B------:R-:W-:-:S00]  /*0140*/  NOP ;  /* 0x0000000000007918 */ /* 0x000fc00000000000 */
[----:B------:R-:W-:-:S00]  /*0150*/  NOP ;  /* 0x0000000000007918 */ /* 0x000fc00000000000 */
[----:B------:R-:W-:-:S00]  /*0160*/  NOP ;  /* 0x0000000000007918 */ /* 0x000fc00000000000 */
[----:B------:R-:W-:-:S00]  /*0170*/  NOP ;  /* 0x0000000000007918 */ /* 0x000fc00000000000 */
.L_x_1:


//--------------------- .nv.shared.reserved.0     --------------------------
	.section	.nv.shared.reserved.0,"aw",@nobits
	.weak		__nv_reservedSMEM_offset_0_alias
	.size		__nv_reservedSMEM_offset_0_alias, 0, 64
	.other		__nv_reservedSMEM_offset_0_alias,@"STO_CUDA_RESERVED_SHARED STV_DEFAULT"
__nv_reservedSMEM_offset_0_alias:
	.zero		0
	.zero		64


//--------------------- .nv.constant0._Z4swapPii  --------------------------
	.section	.nv.constant0._Z4swapPii,"a",@progbits
	.sectionflags	@""
	.align	4
.nv.constant0._Z4swapPii:
	.zero		908


//--------------------- SYMBOLS --------------------------

	.type		.nv.reservedSmem.offset0,@object
	.size		.nv.reservedSmem.offset0,0x4
